//
// Generated by NVIDIA NVVM Compiler
//
// Compiler Build ID: CL-36424714
// Cuda compilation tools, release 13.0, V13.0.88
// Based on NVVM 20.0.0
//

.version 9.0
.target sm_100
.address_size 64

	// .globl	_Z11kernel_initPi

.visible .entry _Z11kernel_initPi(
	.param .u64 .ptr .align 1 _Z11kernel_initPi_param_0
)
{
	.reg .pred 	%p<2>;
	.reg .b32 	%r<5>;
	.reg .b64 	%rd<5>;

	ld.param.u64 	%rd1, [_Z11kernel_initPi_param_0];
	mov.u32 	%r2, %tid.x;
	mov.u32 	%r3, %ctaid.x;
	mov.u32 	%r4, %ntid.x;
	mad.lo.s32 	%r1, %r3, %r4, %r2;
	setp.gt.s32 	%p1, %r1, 510;
	@%p1 bra 	$L__BB0_2;
	cvta.to.global.u64 	%rd2, %rd1;
	mul.wide.s32 	%rd3, %r1, 4;
	add.s64 	%rd4, %rd2, %rd3;
	st.global.u32 	[%rd4], %r1;
$L__BB0_2:
	ret;

}
	// .globl	_Z10kernel_mapPiS_
.visible .entry _Z10kernel_mapPiS_(
	.param .u64 .ptr .align 1 _Z10kernel_mapPiS__param_0,
	.param .u64 .ptr .align 1 _Z10kernel_mapPiS__param_1
)
{
	.reg .pred 	%p<2>;
	.reg .b32 	%r<7>;
	.reg .b64 	%rd<8>;

	ld.param.u64 	%rd1, [_Z10kernel_mapPiS__param_0];
	ld.param.u64 	%rd2, [_Z10kernel_mapPiS__param_1];
	mov.u32 	%r2, %tid.x;
	mov.u32 	%r3, %ctaid.x;
	mov.u32 	%r4, %ntid.x;
	mad.lo.s32 	%r1, %r3, %r4, %r2;
	setp.gt.s32 	%p1, %r1, 510;
	@%p1 bra 	$L__BB1_2;
	cvta.to.global.u64 	%rd3, %rd1;
	cvta.to.global.u64 	%rd4, %rd2;
	mul.wide.s32 	%rd5, %r1, 4;
	add.s64 	%rd6, %rd3, %rd5;
	ld.global.u32 	%r5, [%rd6];
	add.s32 	%r6, %r5, 1;
	add.s64 	%rd7, %rd4, %rd5;
	st.global.u32 	[%rd7], %r6;
$L__BB1_2:
	ret;

}


// ===== COMPILED SASS (sm_100) =====

	.target	sm_100

	.elftype	@"ET_EXEC"


//--------------------- .note.nv.tkinfo           --------------------------
	.section	.note.nv.tkinfo,"",@"SHT_NOTE"
	.sectionflags	@"SHF_NOTE_NV_TKINFO"
	.tkinfo
        /*0018*/ 	.word	0x00000002
        /*0030*/ 	.string	""
        /*0030*/ 	.string	"ptxas"
        /*0030*/ 	.string	"Cuda compilation tools, release 13.0, V13.0.88"
        /*0030*/ 	.string	"Build cuda_13.0.r13.0/compiler.36424714_0"
        /*0030*/ 	.string	"-arch sm_100 -m 64 "



//--------------------- .note.nv.cuinfo           --------------------------
	.section	.note.nv.cuinfo,"",@"SHT_NOTE"
	.sectionflags	@"SHF_NOTE_NV_CUINFO"
        /*0018*/ 	.short	0x0002
        /*001a*/ 	.short	0x0064
        /*001c*/ 	.short	0x0082
	.zero		2


//--------------------- .nv.info                  --------------------------
	.section	.nv.info,"",@"SHT_CUDA_INFO"
	.align	4


	//----- nvinfo : EIATTR_REGCOUNT
	.align		4
        /*0000*/ 	.byte	0x04, 0x2f
        /*0002*/ 	.short	(.L_1 - .L_0)
	.align		4
.L_0:
        /*0004*/ 	.word	index@(_Z11kernel_initPi)
        /*0008*/ 	.word	0x00000008


	//----- nvinfo : EIATTR_FRAME_SIZE
	.align		4
.L_1:
        /*000c*/ 	.byte	0x04, 0x11
        /*000e*/ 	.short	(.L_3 - .L_2)
	.align		4
.L_2:
        /*0010*/ 	.word	index@(_Z11kernel_initPi)
        /*0014*/ 	.word	0x00000000


	//----- nvinfo : EIATTR_REGCOUNT
	.align		4
.L_3:
        /*0018*/ 	.byte	0x04, 0x2f
        /*001a*/ 	.short	(.L_5 - .L_4)
	.align		4
.L_4:
        /*001c*/ 	.word	index@(_Z10kernel_mapPiS_)
        /*0020*/ 	.word	0x0000000a


	//----- nvinfo : EIATTR_FRAME_SIZE
	.align		4
.L_5:
        /*0024*/ 	.byte	0x04, 0x11
        /*0026*/ 	.short	(.L_7 - .L_6)
	.align		4
.L_6:
        /*0028*/ 	.word	index@(_Z10kernel_mapPiS_)
        /*002c*/ 	.word	0x00000000


	//----- nvinfo : EIATTR_MIN_STACK_SIZE
	.align		4
.L_7:
        /*0030*/ 	.byte	0x04, 0x12
        /*0032*/ 	.short	(.L_9 - .L_8)
	.align		4
.L_8:
        /*0034*/ 	.word	index@(_Z10kernel_mapPiS_)
        /*0038*/ 	.word	0x00000000


	//----- nvinfo : EIATTR_MIN_STACK_SIZE
	.align		4
.L_9:
        /*003c*/ 	.byte	0x04, 0x12
        /*003e*/ 	.short	(.L_11 - .L_10)
	.align		4
.L_10:
        /*0040*/ 	.word	index@(_Z11kernel_initPi)
        /*0044*/ 	.word	0x00000000
.L_11:


//--------------------- .nv.compat                --------------------------
	.section	.nv.compat,"",@"SHT_CUDA_COMPAT_INFO"
	.align	4
        /*0000*/ 	.byte	0x02, 0x09, 0x00, 0x00, 0x02, 0x02, 0x01, 0x00, 0x02, 0x05, 0x05, 0x00, 0x03, 0x07, 0x01, 0x01
        /*0010*/ 	.byte	0x02, 0x03, 0x00, 0x00, 0x02, 0x06, 0x01, 0x00, 0x04, 0x0b, 0x08, 0x00, 0x09, 0x00, 0x00, 0x00
        /*0020*/ 	.byte	0x00, 0x00, 0x00, 0x00


//--------------------- .nv.info._Z10kernel_mapPiS_ --------------------------
	.section	.nv.info._Z10kernel_mapPiS_,"",@"SHT_CUDA_INFO"
	.sectionflags	@""
	.align	4


	//----- nvinfo : EIATTR_CUDA_API_VERSION
	.align		4
        /*0000*/ 	.byte	0x04, 0x37
        /*0002*/ 	.short	(.L_13 - .L_12)
.L_12:
        /*0004*/ 	.word	0x00000082


	//----- nvinfo : EIATTR_KPARAM_INFO
	.align		4
.L_13:
        /*0008*/ 	.byte	0x04, 0x17
        /*000a*/ 	.short	(.L_15 - .L_14)
.L_14:
        /*000c*/ 	.word	0x00000000
        /*0010*/ 	.short	0x0001
        /*0012*/ 	.short	0x0008
        /*0014*/ 	.byte	0x00, 0xf5, 0x21, 0x00


	//----- nvinfo : EIATTR_KPARAM_INFO
	.align		4
.L_15:
        /*0018*/ 	.byte	0x04, 0x17
        /*001a*/ 	.short	(.L_17 - .L_16)
.L_16:
        /*001c*/ 	.word	0x00000000
        /*0020*/ 	.short	0x0000
        /*0022*/ 	.short	0x0000
        /*0024*/ 	.byte	0x00, 0xf5, 0x21, 0x00


	//----- nvinfo : EIATTR_SPARSE_MMA_MASK
	.align		4
.L_17:
        /*0028*/ 	.byte	0x03, 0x50
        /*002a*/ 	.short	0x0000


	//----- nvinfo : EIATTR_MAXREG_COUNT
	.align		4
        /*002c*/ 	.byte	0x03, 0x1b
        /*002e*/ 	.short	0x00ff


	//----- nvinfo : EIATTR_MERCURY_ISA_VERSION
	.align		4
        /*0030*/ 	.byte	0x03, 0x5f
        /*0032*/ 	.short	0x0101


	//----- nvinfo : EIATTR_VRC_CTA_INIT_COUNT
	.align		4
        /*0034*/ 	.byte	0x02, 0x4a
	.zero		1
	.zero		1


	//----- nvinfo : EIATTR_EXIT_INSTR_OFFSETS
	.align		4
        /*0038*/ 	.byte	0x04, 0x1c
        /*003a*/ 	.short	(.L_19 - .L_18)


	//   ....[0]....
.L_18:
        /*003c*/ 	.word	0x00000060


	//   ....[1]....
        /*0040*/ 	.word	0x000000f0


	//----- nvinfo : EIATTR_CBANK_PARAM_SIZE
	.align		4
.L_19:
        /*0044*/ 	.byte	0x03, 0x19
        /*0046*/ 	.short	0x0010


	//----- nvinfo : EIATTR_PARAM_CBANK
	.align		4
        /*0048*/ 	.byte	0x04, 0x0a
        /*004a*/ 	.short	(.L_21 - .L_20)
	.align		4
.L_20:
        /*004c*/ 	.word	index@(.nv.constant0._Z10kernel_mapPiS_)
        /*0050*/ 	.short	0x0380
        /*0052*/ 	.short	0x0010


	//----- nvinfo : EIATTR_SW_WAR
	.align		4
.L_21:
        /*0054*/ 	.byte	0x04, 0x36
        /*0056*/ 	.short	(.L_23 - .L_22)
.L_22:
        /*0058*/ 	.word	0x00000008
.L_23:


//--------------------- .nv.info._Z11kernel_initPi --------------------------
	.section	.nv.info._Z11kernel_initPi,"",@"SHT_CUDA_INFO"
	.sectionflags	@""
	.align	4


	//----- nvinfo : EIATTR_CUDA_API_VERSION
	.align		4
        /*0000*/ 	.byte	0x04, 0x37
        /*0002*/ 	.short	(.L_25 - .L_24)
.L_24:
        /*0004*/ 	.word	0x00000082


	//----- nvinfo : EIATTR_KPARAM_INFO
	.align		4
.L_25:
        /*0008*/ 	.byte	0x04, 0x17
        /*000a*/ 	.short	(.L_27 - .L_26)
.L_26:
        /*000c*/ 	.word	0x00000000
        /*0010*/ 	.short	0x0000
        /*0012*/ 	.short	0x0000
        /*0014*/ 	.byte	0x00, 0xf5, 0x21, 0x00


	//----- nvinfo : EIATTR_SPARSE_MMA_MASK
	.align		4
.L_27:
        /*0018*/ 	.byte	0x03, 0x50
        /*001a*/ 	.short	0x0000


	//----- nvinfo : EIATTR_MAXREG_COUNT
	.align		4
        /*001c*/ 	.byte	0x03, 0x1b
        /*001e*/ 	.short	0x00ff


	//----- nvinfo : EIATTR_MERCURY_ISA_VERSION
	.align		4
        /*0020*/ 	.byte	0x03, 0x5f
        /*0022*/ 	.short	0x0101


	//----- nvinfo : EIATTR_VRC_CTA_INIT_COUNT
	.align		4
        /*0024*/ 	.byte	0x02, 0x4a
	.zero		1
	.zero		1


	//----- nvinfo : EIATTR_EXIT_INSTR_OFFSETS
	.align		4
        /*0028*/ 	.byte	0x04, 0x1c
        /*002a*/ 	.short	(.L_29 - .L_28)


	//   ....[0]....
.L_28:
        /*002c*/ 	.word	0x00000060


	//   ....[1]....
        /*0030*/ 	.word	0x000000b0


	//----- nvinfo : EIATTR_CBANK_PARAM_SIZE
	.align		4
.L_29:
        /*0034*/ 	.byte	0x03, 0x19
        /*0036*/ 	.short	0x0008


	//----- nvinfo : EIATTR_PARAM_CBANK
	.align		4
        /*0038*/ 	.byte	0x04, 0x0a
        /*003a*/ 	.short	(.L_31 - .L_30)
	.align		4
.L_30:
        /*003c*/ 	.word	index@(.nv.constant0._Z11kernel_initPi)
        /*0040*/ 	.short	0x0380
        /*0042*/ 	.short	0x0008


	//----- nvinfo : EIATTR_SW_WAR
	.align		4
.L_31:
        /*0044*/ 	.byte	0x04, 0x36
        /*0046*/ 	.short	(.L_33 - .L_32)
.L_32:
        /*0048*/ 	.word	0x00000008
.L_33:


//--------------------- .nv.callgraph             --------------------------
	.section	.nv.callgraph,"",@"SHT_CUDA_CALLGRAPH"
	.align	4
	.sectionentsize	8
	.align		4
        /*0000*/ 	.word	0x00000000
	.align		4
        /*0004*/ 	.word	0xffffffff
	.align		4
        /*0008*/ 	.word	0x00000000
	.align		4
        /*000c*/ 	.word	0xfffffffe
	.align		4
        /*0010*/ 	.word	0x00000000
	.align		4
        /*0014*/ 	.word	0xfffffffd
	.align		4
        /*0018*/ 	.word	0x00000000
	.align		4
        /*001c*/ 	.word	0xfffffffc


//--------------------- .text._Z10kernel_mapPiS_  --------------------------
	.section	.text._Z10kernel_mapPiS_,"ax",@progbits
	.align	128
        .global         _Z10kernel_mapPiS_
        .type           _Z10kernel_mapPiS_,@function
        .size           _Z10kernel_mapPiS_,(.L_x_2 - _Z10kernel_mapPiS_)
        .other          _Z10kernel_mapPiS_,@"STO_CUDA_ENTRY STV_DEFAULT"
_Z10kernel_mapPiS_:
.text._Z10kernel_mapPiS_:
[----:B------:R-:W-:Y:S01]  /*0000*/  LDC R1, c[0x0][0x37c] ;  /* 0x0000df00ff017b82 */ /* 0x000fe20000000800 */
[----:B------:R-:W0:Y:S07]  /*0010*/  S2R R7, SR_TID.X ;  /* 0x0000000000077919 */ /* 0x000e2e0000002100 */
[----:B------:R-:W0:Y:S08]  /*0020*/  S2UR UR4, SR_CTAID.X ;  /* 0x00000000000479c3 */ /* 0x000e300000002500 */
[----:B------:R-:W0:Y:S02]  /*0030*/  LDC R0, c[0x0][0x360] ;  /* 0x0000d800ff007b82 */ /* 0x000e240000000800 */
[----:B0-----:R-:W-:-:S05]  /*0040*/  IMAD R7, R0, UR4, R7 ;  /* 0x0000000400077c24 */ /* 0x001fca000f8e0207 */
[----:B------:R-:W-:-:S13]  /*0050*/  ISETP.GT.AND P0, PT, R7, 0x1fe, PT ;  /* 0x000001fe0700780c */ /* 0x000fda0003f04270 */
[----:B------:R-:W-:Y:S05]  /*0060*/  @P0 EXIT ;  /* 0x000000000000094d */ /* 0x000fea0003800000 */
[----:B------:R-:W0:Y:S01]  /*0070*/  LDC.64 R2, c[0x0][0x380] ;  /* 0x0000e000ff027b82 */ /* 0x000e220000000a00 */
[----:B------:R-:W1:Y:S07]  /*0080*/  LDCU.64 UR4, c[0x0][0x358] ;  /* 0x00006b00ff0477ac */ /* 0x000e6e0008000a00 */
[----:B------:R-:W2:Y:S01]  /*0090*/  LDC.64 R4, c[0x0][0x388] ;  /* 0x0000e200ff047b82 */ /* 0x000ea20000000a00 */
[----:B0-----:R-:W-:-:S06]  /*00a0*/  IMAD.WIDE R2, R7, 0x4, R2 ;  /* 0x0000000407027825 */ /* 0x001fcc00078e0202 */
[----:B-1----:R-:W3:Y:S01]  /*00b0*/  LDG.E R2, desc[UR4][R2.64] ;  /* 0x0000000402027981 */ /* 0x002ee2000c1e1900 */
[----:B--2---:R-:W-:Y:S01]  /*00c0*/  IMAD.WIDE R4, R7, 0x4, R4 ;  /* 0x0000000407047825 */ /* 0x004fe200078e0204 */
[----:B---3--:R-:W-:-:S05]  /*00d0*/  IADD3 R7, PT, PT, R2, 0x1, RZ ;  /* 0x0000000102077810 */ /* 0x008fca0007ffe0ff */
[----:B------:R-:W-:Y:S01]  /*00e0*/  STG.E desc[UR4][R4.64], R7 ;  /* 0x0000000704007986 */ /* 0x000fe2000c101904 */
[----:B------:R-:W-:Y:S05]  /*00f0*/  EXIT ;  /* 0x000000000000794d */ /* 0x000fea0003800000 */
.L_x_0:
[----:B------:R-:W-:-:S00]  /*0100*/  BRA `(.L_x_0) ;  /* 0xfffffffc00fc7947 */ /* 0x000fc0000383ffff */
[----:B------:R-:W-:-:S00]  /*0110*/  NOP ;  /* 0x0000000000007918 */ /* 0x000fc00000000000 */
        /* <DEDUP_REMOVED lines=14> */
.L_x_2:


//--------------------- .text._Z11kernel_initPi   --------------------------
	.section	.text._Z11kernel_initPi,"ax",@progbits
	.align	128
        .global         _Z11kernel_initPi
        .type           _Z11kernel_initPi,@function
        .size           _Z11kernel_initPi,(.L_x_3 - _Z11kernel_initPi)
        .other          _Z11kernel_initPi,@"STO_CUDA_ENTRY STV_DEFAULT"
_Z11kernel_initPi:
.text._Z11kernel_initPi:
        /* <DEDUP_REMOVED lines=8> */
[----:B------:R-:W1:Y:S01]  /*0080*/  LDCU.64 UR4, c[0x0][0x358] ;  /* 0x00006b00ff0477ac */ /* 0x000e620008000a00 */
[----:B0-----:R-:W-:-:S05]  /*0090*/  IMAD.WIDE R2, R5, 0x4, R2 ;  /* 0x0000000405027825 */ /* 0x001fca00078e0202 */
[----:B-1----:R-:W-:Y:S01]  /*00a0*/  STG.E desc[UR4][R2.64], R5 ;  /* 0x0000000502007986 */ /* 0x002fe2000c101904 */
[----:B------:R-:W-:Y:S05]  /*00b0*/  EXIT ;  /* 0x000000000000794d */ /* 0x000fea0003800000 */
.L_x_1:
        /* <DEDUP_REMOVED lines=12> */
.L_x_3:


//--------------------- .nv.shared.reserved.0     --------------------------
	.section	.nv.shared.reserved.0,"aw",@nobits
	.weak		__nv_reservedSMEM_offset_0_alias
	.size		__nv_reservedSMEM_offset_0_alias, 0, 64
	.other		__nv_reservedSMEM_offset_0_alias,@"STO_CUDA_RESERVED_SHARED STV_DEFAULT"
__nv_reservedSMEM_offset_0_alias:
	.zero		0
	.zero		64


//--------------------- .nv.constant0._Z10kernel_mapPiS_ --------------------------
	.section	.nv.constant0._Z10kernel_mapPiS_,"a",@progbits
	.sectionflags	@""
	.align	4
.nv.constant0._Z10kernel_mapPiS_:
	.zero		912


//--------------------- .nv.constant0._Z11kernel_initPi --------------------------
	.section	.nv.constant0._Z11kernel_initPi,"a",@progbits
	.sectionflags	@""
	.align	4
.nv.constant0._Z11kernel_initPi:
	.zero		904


//--------------------- SYMBOLS --------------------------

	.type		.nv.reservedSmem.offset0,@object
	.size		.nv.reservedSmem.offset0,0x4
